	.headerflags	@"EF_CUDA_TEXMODE_UNIFIED EF_CUDA_64BIT_ADDRESS EF_CUDA_ACCELERATORS EF_CUDA_SM90 EF_CUDA_VIRTUAL_SM(EF_CUDA_SM90)"
	.elftype	@"ET_EXEC"


//--------------------- .nv.info                  --------------------------
	.section	.nv.info,"",@"SHT_CUDA_INFO"
	.align	4


	//----- nvinfo : EIATTR_REGCOUNT
	.align		4
        /*0000*/ 	.byte	0x04, 0x2f
        /*0002*/ 	.short	(.L_3 - .L_2)
	.align		4
.L_2:
        /*0004*/ 	.word	index@(triton_poi_fused__native_batch_norm_legit_no_training_relu_20)
        /*0008*/ 	.word	0x00000016


	//----- nvinfo : EIATTR_MIN_STACK_SIZE
	.align		4
.L_3:
        /*000c*/ 	.byte	0x04, 0x12
        /*000e*/ 	.short	(.L_5 - .L_4)
	.align		4
.L_4:
        /*0010*/ 	.word	index@(triton_poi_fused__native_batch_norm_legit_no_training_relu_20)
        /*0014*/ 	.word	0x00000000


	//----- nvinfo : EIATTR_FRAME_SIZE
	.align		4
.L_5:
        /*0018*/ 	.byte	0x04, 0x11
        /*001a*/ 	.short	(.L_7 - .L_6)
	.align		4
.L_6:
        /*001c*/ 	.word	index@(triton_poi_fused__native_batch_norm_legit_no_training_relu_20)
        /*0020*/ 	.word	0x00000000


	//----- nvinfo : EIATTR_MIN_STACK_SIZE
	.align		4
.L_7:
        /*0024*/ 	.byte	0x04, 0x12
        /*0026*/ 	.short	(.L_9 - .L_8)
	.align		4
.L_8:
        /*0028*/ 	.word	index@(triton_poi_fused__native_batch_norm_legit_no_training_relu_20)
        /*002c*/ 	.word	0x00000000
.L_9:


//--------------------- .nv.info.triton_poi_fused__native_batch_norm_legit_no_training_relu_20 --------------------------
	.section	.nv.info.triton_poi_fused__native_batch_norm_legit_no_training_relu_20,"",@"SHT_CUDA_INFO"
	.sectionflags	@""
	.align	4


	//----- nvinfo : EIATTR_CUDA_API_VERSION
	.align		4
        /*0000*/ 	.byte	0x04, 0x37
        /*0002*/ 	.short	(.L_11 - .L_10)
.L_10:
        /*0004*/ 	.word	0x0000007c


	//----- nvinfo : EIATTR_KPARAM_INFO
	.align		4
.L_11:
        /*0008*/ 	.byte	0x04, 0x17
        /*000a*/ 	.short	(.L_13 - .L_12)
.L_12:
        /*000c*/ 	.word	0x00000000
        /*0010*/ 	.short	0x0006
        /*0012*/ 	.short	0x0030
        /*0014*/ 	.byte	0x00, 0xf0, 0x11, 0x00


	//----- nvinfo : EIATTR_KPARAM_INFO
	.align		4
.L_13:
        /*0018*/ 	.byte	0x04, 0x17
        /*001a*/ 	.short	(.L_15 - .L_14)
.L_14:
        /*001c*/ 	.word	0x00000000
        /*0020*/ 	.short	0x0005
        /*0022*/ 	.short	0x0028
        /*0024*/ 	.byte	0x00, 0xf4, 0x21, 0x00


	//----- nvinfo : EIATTR_KPARAM_INFO
	.align		4
.L_15:
        /*0028*/ 	.byte	0x04, 0x17
        /*002a*/ 	.short	(.L_17 - .L_16)
.L_16:
        /*002c*/ 	.word	0x00000000
        /*0030*/ 	.short	0x0004
        /*0032*/ 	.short	0x0020
        /*0034*/ 	.byte	0x00, 0xf4, 0x21, 0x00


	//----- nvinfo : EIATTR_KPARAM_INFO
	.align		4
.L_17:
        /*0038*/ 	.byte	0x04, 0x17
        /*003a*/ 	.short	(.L_19 - .L_18)
.L_18:
        /*003c*/ 	.word	0x00000000
        /*0040*/ 	.short	0x0003
        /*0042*/ 	.short	0x0018
        /*0044*/ 	.byte	0x00, 0xf4, 0x21, 0x00


	//----- nvinfo : EIATTR_KPARAM_INFO
	.align		4
.L_19:
        /*0048*/ 	.byte	0x04, 0x17
        /*004a*/ 	.short	(.L_21 - .L_20)
.L_20:
        /*004c*/ 	.word	0x00000000
        /*0050*/ 	.short	0x0002
        /*0052*/ 	.short	0x0010
        /*0054*/ 	.byte	0x00, 0xf4, 0x21, 0x00


	//----- nvinfo : EIATTR_KPARAM_INFO
	.align		4
.L_21:
        /*0058*/ 	.byte	0x04, 0x17
        /*005a*/ 	.short	(.L_23 - .L_22)
.L_22:
        /*005c*/ 	.word	0x00000000
        /*0060*/ 	.short	0x0001
        /*0062*/ 	.short	0x0008
        /*0064*/ 	.byte	0x00, 0xf4, 0x21, 0x00


	//----- nvinfo : EIATTR_KPARAM_INFO
	.align		4
.L_23:
        /*0068*/ 	.byte	0x04, 0x17
        /*006a*/ 	.short	(.L_25 - .L_24)
.L_24:
        /*006c*/ 	.word	0x00000000
        /*0070*/ 	.short	0x0000
        /*0072*/ 	.short	0x0000
        /*0074*/ 	.byte	0x00, 0xf4, 0x21, 0x00


	//----- nvinfo : EIATTR_SPARSE_MMA_MASK
	.align		4
.L_25:
        /*0078*/ 	.byte	0x03, 0x50
        /*007a*/ 	.short	0x0000


	//----- nvinfo : EIATTR_MAXREG_COUNT
	.align		4
        /*007c*/ 	.byte	0x03, 0x1b
        /*007e*/ 	.short	0x00ff


	//----- nvinfo : EIATTR_EXIT_INSTR_OFFSETS
	.align		4
        /*0080*/ 	.byte	0x04, 0x1c
        /*0082*/ 	.short	(.L_27 - .L_26)


	//   ....[0]....
.L_26:
        /*0084*/ 	.word	0x00000420


	//   ....[1]....
        /*0088*/ 	.word	0x00000440


	//----- nvinfo : EIATTR_REQNTID
	.align		4
.L_27:
        /*008c*/ 	.byte	0x04, 0x10
        /*008e*/ 	.short	(.L_29 - .L_28)
.L_28:
        /*0090*/ 	.word	0x00000100
        /*0094*/ 	.word	0x00000001
        /*0098*/ 	.word	0x00000001


	//----- nvinfo : EIATTR_CBANK_PARAM_SIZE
	.align		4
.L_29:
        /*009c*/ 	.byte	0x03, 0x19
        /*009e*/ 	.short	0x0034


	//----- nvinfo : EIATTR_PARAM_CBANK
	.align		4
        /*00a0*/ 	.byte	0x04, 0x0a
        /*00a2*/ 	.short	(.L_31 - .L_30)
	.align		4
.L_30:
        /*00a4*/ 	.word	index@(.nv.constant0.triton_poi_fused__native_batch_norm_legit_no_training_relu_20)
        /*00a8*/ 	.short	0x0210
        /*00aa*/ 	.short	0x0034


	//----- nvinfo : EIATTR_SW_WAR
	.align		4
.L_31:
        /*00ac*/ 	.byte	0x04, 0x36
        /*00ae*/ 	.short	(.L_33 - .L_32)
.L_32:
        /*00b0*/ 	.word	0x00000008
.L_33:


//--------------------- .nv.callgraph             --------------------------
	.section	.nv.callgraph,"",@"SHT_CUDA_CALLGRAPH"
	.align	4
	.sectionentsize	8
	.align		4
        /*0000*/ 	.word	0x00000000
	.align		4
        /*0004*/ 	.word	0xffffffff
	.align		4
        /*0008*/ 	.word	0x00000000
	.align		4
        /*000c*/ 	.word	0xfffffffe
	.align		4
        /*0010*/ 	.word	0x00000000
	.align		4
        /*0014*/ 	.word	0xfffffffd
	.align		4
        /*0018*/ 	.word	0x00000000
	.align		4
        /*001c*/ 	.word	0xfffffffc


//--------------------- .nv.constant4             --------------------------
	.section	.nv.constant4,"a",@progbits
	.align	8
	.align		8
.nv.constant4:
        /*0000*/ 	.dword	_$_str
	.align		8
        /*0008*/ 	.dword	_$_str_$_2


//--------------------- .text.triton_poi_fused__native_batch_norm_legit_no_training_relu_20 --------------------------
	.section	.text.triton_poi_fused__native_batch_norm_legit_no_training_relu_20,"ax",@progbits
	.align	128
        .global         triton_poi_fused__native_batch_norm_legit_no_training_relu_20
        .type           triton_poi_fused__native_batch_norm_legit_no_training_relu_20,@function
        .size           triton_poi_fused__native_batch_norm_legit_no_training_relu_20,(.L_x_1 - triton_poi_fused__native_batch_norm_legit_no_training_relu_20)
        .other          triton_poi_fused__native_batch_norm_legit_no_training_relu_20,@"STO_CUDA_ENTRY STV_DEFAULT"
triton_poi_fused__native_batch_norm_legit_no_training_relu_20:
.text.triton_poi_fused__native_batch_norm_legit_no_training_relu_20:
[----:B------:R-:W0:Y:S01]  /*0000*/  LDC R1, c[0x0][0x28] ;  /* 0x00000a00ff017b82 */ /* 0x000e220000000800 */
[----:B------:R-:W1:Y:S07]  /*0010*/  S2R R0, SR_TID.X ;  /* 0x0000000000007919 */ /* 0x000e6e0000002100 */
[----:B------:R-:W2:Y:S01]  /*0020*/  LDC.64 R8, c[0x0][0x220] ;  /* 0x00008800ff087b82 */ /* 0x000ea20000000a00 */
[----:B------:R-:W-:Y:S01]  /*0030*/  ULDC.64 UR4, c[0x0][0x208] ;  /* 0x0000820000047ab9 */ /* 0x000fe20000000a00 */
[----:B------:R-:W3:Y:S06]  /*0040*/  S2R R5, SR_CTAID.X ;  /* 0x0000000000057919 */ /* 0x000eec0000002500 */
[----:B------:R-:W4:Y:S08]  /*0050*/  LDC.64 R12, c[0x0][0x210] ;  /* 0x00008400ff0c7b82 */ /* 0x000f300000000a00 */
[----:B------:R-:W5:Y:S08]  /*0060*/  LDC.64 R14, c[0x0][0x218] ;  /* 0x00008600ff0e7b82 */ /* 0x000f700000000a00 */
[----:B------:R-:W5:Y:S01]  /*0070*/  LDC.64 R16, c[0x0][0x228] ;  /* 0x00008a00ff107b82 */ /* 0x000f620000000a00 */
[----:B-1----:R-:W-:-:S07]  /*0080*/  SHF.L.U32 R0, R0, 0x1, RZ ;  /* 0x0000000100007819 */ /* 0x002fce00000006ff */
[----:B------:R-:W1:Y:S01]  /*0090*/  LDC.64 R18, c[0x0][0x230] ;  /* 0x00008c00ff127b82 */ /* 0x000e620000000a00 */
[----:B---3--:R-:W-:Y:S02]  /*00a0*/  SHF.R.S32.HI R3, RZ, 0x16, R5 ;  /* 0x00000016ff037819 */ /* 0x008fe40000011405 */
[----:B------:R-:W-:Y:S02]  /*00b0*/  LOP3.LUT R0, R0, 0x1fe, RZ, 0xc0, !PT ;  /* 0x000001fe00007812 */ /* 0x000fe400078ec0ff */
[----:B------:R-:W-:Y:S02]  /*00c0*/  SGXT R3, R3, 0x1 ;  /* 0x000000010303781a */ /* 0x000fe40000000200 */
[----:B------:R-:W-:-:S04]  /*00d0*/  LEA R0, R5, R0, 0x9 ;  /* 0x0000000005007211 */ /* 0x000fc800078e48ff */
[----:B------:R-:W-:Y:S02]  /*00e0*/  LEA.HI R3, R3, R0, RZ, 0x5 ;  /* 0x0000000003037211 */ /* 0x000fe400078f28ff */
[----:B------:R-:W-:Y:S02]  /*00f0*/  ISETP.GE.AND P0, PT, R0, 0x7d0480, PT ;  /* 0x007d04800000780c */ /* 0x000fe40003f06270 */
[----:B------:R-:W-:-:S04]  /*0100*/  LOP3.LUT R3, R3, 0xffffffe0, RZ, 0xc0, !PT ;  /* 0xffffffe003037812 */ /* 0x000fc800078ec0ff */
[----:B------:R-:W-:Y:S02]  /*0110*/  IADD3 R11, R0, -R3, RZ ;  /* 0x80000003000b7210 */ /* 0x000fe40007ffe0ff */
[----:B------:R-:W-:-:S03]  /*0120*/  CS2R R2, SRZ ;  /* 0x0000000000027805 */ /* 0x000fc6000001ff00 */
[----:B--2---:R-:W-:-:S05]  /*0130*/  IMAD.WIDE R8, R11, 0x4, R8 ;  /* 0x000000040b087825 */ /* 0x004fca00078e0208 */
[----:B------:R2:W3:Y:S01]  /*0140*/  @!P0 LDG.E.EL.64 R2, desc[UR4][R8.64] ;  /* 0x0000000408028981 */ /* 0x0004e2000c2e1b00 */
[----:B------:R-:W-:Y:S02]  /*0150*/  CS2R R4, SRZ ;  /* 0x0000000000047805 */ /* 0x000fe4000001ff00 */
[----:B------:R-:W-:Y:S01]  /*0160*/  CS2R R6, SRZ ;  /* 0x0000000000067805 */ /* 0x000fe2000001ff00 */
[----:B----4-:R-:W-:-:S04]  /*0170*/  IMAD.WIDE R12, R0, 0x4, R12 ;  /* 0x00000004000c7825 */ /* 0x010fc800078e020c */
[C---:B-----5:R-:W-:Y:S01]  /*0180*/  IMAD.WIDE R14, R11.reuse, 0x4, R14 ;  /* 0x000000040b0e7825 */ /* 0x060fe200078e020e */
[----:B------:R-:W4:Y:S01]  /*0190*/  @!P0 LDG.E.64 R4, desc[UR4][R12.64] ;  /* 0x000000040c048981 */ /* 0x000f22000c1e1b00 */
[----:B--2---:R-:W-:Y:S02]  /*01a0*/  CS2R R8, SRZ ;  /* 0x0000000000087805 */ /* 0x004fe4000001ff00 */
[C---:B0-----:R-:W-:Y:S01]  /*01b0*/  IMAD.WIDE R16, R11.reuse, 0x4, R16 ;  /* 0x000000040b107825 */ /* 0x041fe200078e0210 */
[----:B------:R0:W4:Y:S03]  /*01c0*/  @!P0 LDG.E.EL.64 R6, desc[UR4][R14.64] ;  /* 0x000000040e068981 */ /* 0x000126000c2e1b00 */
[----:B-1----:R-:W-:Y:S01]  /*01d0*/  IMAD.WIDE R18, R11, 0x4, R18 ;  /* 0x000000040b127825 */ /* 0x002fe200078e0212 */
[----:B------:R-:W-:-:S04]  /*01e0*/  CS2R R10, SRZ ;  /* 0x00000000000a7805 */ /* 0x000fc8000001ff00 */
[----:B------:R-:W2:Y:S04]  /*01f0*/  @!P0 LDG.E.EL.64 R8, desc[UR4][R18.64] ;  /* 0x0000000412088981 */ /* 0x000ea8000c2e1b00 */
[----:B------:R-:W2:Y:S01]  /*0200*/  @!P0 LDG.E.EL.64 R10, desc[UR4][R16.64] ;  /* 0x00000004100a8981 */ /* 0x000ea2000c2e1b00 */
[----:B0-----:R-:W-:Y:S01]  /*0210*/  HFMA2.MMA R14, -RZ, RZ, 1.625, 0 ;  /* 0x3e800000ff0e7435 */ /* 0x001fe200000001ff */
[----:B---3--:R-:W-:Y:S01]  /*0220*/  FADD R2, R2, 9.9999997473787516356e-06 ;  /* 0x3727c5ac02027421 */ /* 0x008fe20000000000 */
[----:B------:R-:W-:-:S03]  /*0230*/  FADD R3, R3, 9.9999997473787516356e-06 ;  /* 0x3727c5ac03037421 */ /* 0x000fc60000000000 */
[----:B------:R-:W0:Y:S08]  /*0240*/  MUFU.SQRT R12, R2 ;  /* 0x00000002000c7308 */ /* 0x000e300000002000 */
[----:B------:R1:W3:Y:S01]  /*0250*/  MUFU.SQRT R13, R3 ;  /* 0x00000003000d7308 */ /* 0x0002e20000002000 */
[C---:B0-----:R-:W-:Y:S02]  /*0260*/  FSETP.GT.AND P1, PT, R12.reuse, 8.50705917302346158658e+37, PT ;  /* 0x7e8000000c00780b */ /* 0x041fe40003f24000 */
[----:B------:R-:W-:Y:S01]  /*0270*/  FSETP.GEU.AND P3, PT, R12, 1.175494350822287508e-38, PT ;  /* 0x008000000c00780b */ /* 0x000fe20003f6e000 */
[----:B-1----:R-:W0:Y:S01]  /*0280*/  LDC.64 R2, c[0x0][0x238] ;  /* 0x00008e00ff027b82 */ /* 0x002e220000000a00 */
[----:B---3--:R-:W-:-:S02]  /*0290*/  FSETP.GT.AND P2, PT, R13, 8.50705917302346158658e+37, PT ;  /* 0x7e8000000d00780b */ /* 0x008fc40003f44000 */
[----:B------:R-:W-:-:S07]  /*02a0*/  FSETP.GEU.AND P4, PT, R13, 1.175494350822287508e-38, PT ;  /* 0x008000000d00780b */ /* 0x000fce0003f8e000 */
[----:B------:R-:W-:-:S04]  /*02b0*/  @P1 FMUL R12, R12, 0.25 ;  /* 0x3e8000000c0c1820 */ /* 0x000fc80000400000 */
[----:B------:R-:W-:Y:S01]  /*02c0*/  @!P3 FMUL R12, R12, 16777216 ;  /* 0x4b8000000c0cb820 */ /* 0x000fe20000400000 */
[----:B------:R-:W-:-:S04]  /*02d0*/  @P2 FMUL R13, R13, 0.25 ;  /* 0x3e8000000d0d2820 */ /* 0x000fc80000400000 */
[----:B------:R-:W-:Y:S01]  /*02e0*/  @!P4 FMUL R13, R13, 16777216 ;  /* 0x4b8000000d0dc820 */ /* 0x000fe20000400000 */
[----:B------:R-:W1:Y:S01]  /*02f0*/  MUFU.RCP R12, R12 ;  /* 0x0000000c000c7308 */ /* 0x000e620000001000 */
[----:B------:R-:W-:-:S07]  /*0300*/  FSEL R15, R14, 1, P1 ;  /* 0x3f8000000e0f7808 */ /* 0x000fce0000800000 */
[----:B------:R-:W3:Y:S01]  /*0310*/  MUFU.RCP R13, R13 ;  /* 0x0000000d000d7308 */ /* 0x000ee20000001000 */
[----:B------:R-:W-:Y:S01]  /*0320*/  FSEL R14, R14, 1, P2 ;  /* 0x3f8000000e0e7808 */ /* 0x000fe20001000000 */
[----:B------:R-:W-:-:S04]  /*0330*/  @!P3 FMUL R15, R15, 16777216 ;  /* 0x4b8000000f0fb820 */ /* 0x000fc80000400000 */
[----:B------:R-:W-:Y:S01]  /*0340*/  @!P4 FMUL R14, R14, 16777216 ;  /* 0x4b8000000e0ec820 */ /* 0x000fe20000400000 */
[----:B----4-:R-:W-:Y:S01]  /*0350*/  FADD R5, -R7, R5 ;  /* 0x0000000507057221 */ /* 0x010fe20000000100 */
[----:B------:R-:W-:Y:S01]  /*0360*/  FADD R4, -R6, R4 ;  /* 0x0000000406047221 */ /* 0x000fe20000000100 */
[----:B-1----:R-:W-:Y:S01]  /*0370*/  FMUL R15, R12, R15 ;  /* 0x0000000f0c0f7220 */ /* 0x002fe20000400000 */
[----:B---3--:R-:W-:-:S03]  /*0380*/  FMUL R14, R13, R14 ;  /* 0x0000000e0d0e7220 */ /* 0x008fc60000400000 */
[----:B------:R-:W-:Y:S01]  /*0390*/  FMUL R15, R4, R15 ;  /* 0x0000000f040f7220 */ /* 0x000fe20000400000 */
[----:B------:R-:W-:-:S03]  /*03a0*/  FMUL R14, R5, R14 ;  /* 0x0000000e050e7220 */ /* 0x000fc60000400000 */
[----:B--2---:R-:W-:Y:S01]  /*03b0*/  FFMA R8, R15, R10, R8 ;  /* 0x0000000a0f087223 */ /* 0x004fe20000000008 */
[----:B------:R-:W-:-:S04]  /*03c0*/  FFMA R9, R14, R11, R9 ;  /* 0x0000000b0e097223 */ /* 0x000fc80000000009 */
[----:B------:R-:W-:Y:S02]  /*03d0*/  FSETP.GEU.AND P1, PT, R8, RZ, PT ;  /* 0x000000ff0800720b */ /* 0x000fe40003f2e000 */
[C---:B------:R-:W-:Y:S01]  /*03e0*/  FSETP.GEU.AND P2, PT, R9.reuse, RZ, PT ;  /* 0x000000ff0900720b */ /* 0x040fe20003f4e000 */
[----:B0-----:R-:W-:Y:S01]  /*03f0*/  IMAD.WIDE R2, R0, 0x4, R2 ;  /* 0x0000000400027825 */ /* 0x001fe200078e0202 */
[----:B------:R-:W-:Y:S02]  /*0400*/  FSEL R8, R8, RZ, P1 ;  /* 0x000000ff08087208 */ /* 0x000fe40000800000 */
[----:B------:R-:W-:Y:S01]  /*0410*/  FSEL R9, R9, RZ, P2 ;  /* 0x000000ff09097208 */ /* 0x000fe20001000000 */
[----:B------:R-:W-:Y:S08]  /*0420*/  @P0 EXIT ;  /* 0x000000000000094d */ /* 0x000ff00003800000 */
[----:B------:R-:W-:Y:S01]  /*0430*/  STG.E.64 desc[UR4][R2.64], R8 ;  /* 0x0000000802007986 */ /* 0x000fe2000c101b04 */
[----:B------:R-:W-:Y:S05]  /*0440*/  EXIT ;  /* 0x000000000000794d */ /* 0x000fea0003800000 */
.L_x_0:
[----:B------:R-:W-:-:S00]  /*0450*/  BRA `(.L_x_0) ;  /* 0xfffffffc00fc7947 */ /* 0x000fc0000383ffff */
[----:B------:R-:W-:-:S00]  /*0460*/  NOP ;  /* 0x0000000000007918 */ /* 0x000fc00000000000 */
        /* <DEDUP_REMOVED lines=9> */
.L_x_1:


//--------------------- .nv.global.init           --------------------------
	.section	.nv.global.init,"aw",@progbits
.nv.global.init:
	.type		_$_str,@object
	.size		_$_str,(_$_str_$_2 - _$_str)
_$_str:
        /*0000*/ 	.byte	0x5f, 0x5f, 0x43, 0x55, 0x44, 0x41, 0x5f, 0x46, 0x54, 0x5a, 0x00
	.type		_$_str_$_2,@object
	.size		_$_str_$_2,(.L_1 - _$_str_$_2)
_$_str_$_2:
        /*000b*/ 	.byte	0x5f, 0x5f, 0x43, 0x55, 0x44, 0x41, 0x5f, 0x50, 0x52, 0x45, 0x43, 0x5f, 0x53, 0x51, 0x52, 0x54
        /*001b*/ 	.byte	0x00
.L_1:


//--------------------- .nv.constant0.triton_poi_fused__native_batch_norm_legit_no_training_relu_20 --------------------------
	.section	.nv.constant0.triton_poi_fused__native_batch_norm_legit_no_training_relu_20,"a",@progbits
	.sectionflags	@""
	.align	4
.nv.constant0.triton_poi_fused__native_batch_norm_legit_no_training_relu_20:
	.zero		580
